//
// Generated by NVIDIA NVVM Compiler
//
// Compiler Build ID: CL-36424714
// Cuda compilation tools, release 13.0, V13.0.88
// Based on NVVM 20.0.0
//

.version 9.0
.target sm_100
.address_size 64

	// .globl	_ZN3cub18CUB_300001_SM_10006detail11EmptyKernelIvEEvv
.global .align 1 .b8 _ZN34_INTERNAL_6a688d8e_4_k_cu_2644b68c4cuda3std3__45__cpo5beginE[1];
.global .align 1 .b8 _ZN34_INTERNAL_6a688d8e_4_k_cu_2644b68c4cuda3std3__45__cpo3endE[1];
.global .align 1 .b8 _ZN34_INTERNAL_6a688d8e_4_k_cu_2644b68c4cuda3std3__45__cpo6cbeginE[1];
.global .align 1 .b8 _ZN34_INTERNAL_6a688d8e_4_k_cu_2644b68c4cuda3std3__45__cpo4cendE[1];
.global .align 1 .b8 _ZN34_INTERNAL_6a688d8e_4_k_cu_2644b68c4cuda3std3__45__cpo6rbeginE[1];
.global .align 1 .b8 _ZN34_INTERNAL_6a688d8e_4_k_cu_2644b68c4cuda3std3__45__cpo4rendE[1];
.global .align 1 .b8 _ZN34_INTERNAL_6a688d8e_4_k_cu_2644b68c4cuda3std3__45__cpo7crbeginE[1];
.global .align 1 .b8 _ZN34_INTERNAL_6a688d8e_4_k_cu_2644b68c4cuda3std3__45__cpo5crendE[1];
.global .align 1 .b8 _ZN34_INTERNAL_6a688d8e_4_k_cu_2644b68c4cuda3std3__436_GLOBAL__N__6a688d8e_4_k_cu_2644b68c6ignoreE[1];
.global .align 1 .b8 _ZN34_INTERNAL_6a688d8e_4_k_cu_2644b68c4cuda3std3__419piecewise_constructE[1];
.global .align 1 .b8 _ZN34_INTERNAL_6a688d8e_4_k_cu_2644b68c4cuda3std3__48in_placeE[1];
.global .align 1 .b8 _ZN34_INTERNAL_6a688d8e_4_k_cu_2644b68c4cuda3std3__420unreachable_sentinelE[1];
.global .align 1 .b8 _ZN34_INTERNAL_6a688d8e_4_k_cu_2644b68c4cuda3std3__47nulloptE[1];
.global .align 1 .b8 _ZN34_INTERNAL_6a688d8e_4_k_cu_2644b68c4cuda3std3__48unexpectE[1];
.global .align 1 .b8 _ZN34_INTERNAL_6a688d8e_4_k_cu_2644b68c4cuda3std6ranges3__45__cpo4swapE[1];
.global .align 1 .b8 _ZN34_INTERNAL_6a688d8e_4_k_cu_2644b68c4cuda3std6ranges3__45__cpo9iter_moveE[1];
.global .align 1 .b8 _ZN34_INTERNAL_6a688d8e_4_k_cu_2644b68c4cuda3std6ranges3__45__cpo5beginE[1];
.global .align 1 .b8 _ZN34_INTERNAL_6a688d8e_4_k_cu_2644b68c4cuda3std6ranges3__45__cpo3endE[1];
.global .align 1 .b8 _ZN34_INTERNAL_6a688d8e_4_k_cu_2644b68c4cuda3std6ranges3__45__cpo6cbeginE[1];
.global .align 1 .b8 _ZN34_INTERNAL_6a688d8e_4_k_cu_2644b68c4cuda3std6ranges3__45__cpo4cendE[1];
.global .align 1 .b8 _ZN34_INTERNAL_6a688d8e_4_k_cu_2644b68c4cuda3std6ranges3__45__cpo7advanceE[1];
.global .align 1 .b8 _ZN34_INTERNAL_6a688d8e_4_k_cu_2644b68c4cuda3std6ranges3__45__cpo9iter_swapE[1];
.global .align 1 .b8 _ZN34_INTERNAL_6a688d8e_4_k_cu_2644b68c4cuda3std6ranges3__45__cpo4nextE[1];
.global .align 1 .b8 _ZN34_INTERNAL_6a688d8e_4_k_cu_2644b68c4cuda3std6ranges3__45__cpo4prevE[1];
.global .align 1 .b8 _ZN34_INTERNAL_6a688d8e_4_k_cu_2644b68c4cuda3std6ranges3__45__cpo4dataE[1];
.global .align 1 .b8 _ZN34_INTERNAL_6a688d8e_4_k_cu_2644b68c4cuda3std6ranges3__45__cpo5cdataE[1];
.global .align 1 .b8 _ZN34_INTERNAL_6a688d8e_4_k_cu_2644b68c4cuda3std6ranges3__45__cpo4sizeE[1];
.global .align 1 .b8 _ZN34_INTERNAL_6a688d8e_4_k_cu_2644b68c4cuda3std6ranges3__45__cpo5ssizeE[1];
.global .align 1 .b8 _ZN34_INTERNAL_6a688d8e_4_k_cu_2644b68c4cuda3std6ranges3__45__cpo8distanceE[1];
.global .align 1 .b8 _ZN34_INTERNAL_6a688d8e_4_k_cu_2644b68c6thrust24THRUST_300001_SM_1000_NS8cuda_cub3parE[1];
.global .align 1 .b8 _ZN34_INTERNAL_6a688d8e_4_k_cu_2644b68c6thrust24THRUST_300001_SM_1000_NS8cuda_cub10par_nosyncE[1];
.global .align 1 .b8 _ZN34_INTERNAL_6a688d8e_4_k_cu_2644b68c6thrust24THRUST_300001_SM_1000_NS6system6detail10sequential3seqE[1];
.global .align 1 .b8 _ZN34_INTERNAL_6a688d8e_4_k_cu_2644b68c6thrust24THRUST_300001_SM_1000_NS6system3cpp3parE[1];
.global .align 1 .b8 _ZN34_INTERNAL_6a688d8e_4_k_cu_2644b68c6thrust24THRUST_300001_SM_1000_NS12placeholders2_1E[1];
.global .align 1 .b8 _ZN34_INTERNAL_6a688d8e_4_k_cu_2644b68c6thrust24THRUST_300001_SM_1000_NS12placeholders2_2E[1];
.global .align 1 .b8 _ZN34_INTERNAL_6a688d8e_4_k_cu_2644b68c6thrust24THRUST_300001_SM_1000_NS12placeholders2_3E[1];
.global .align 1 .b8 _ZN34_INTERNAL_6a688d8e_4_k_cu_2644b68c6thrust24THRUST_300001_SM_1000_NS12placeholders2_4E[1];
.global .align 1 .b8 _ZN34_INTERNAL_6a688d8e_4_k_cu_2644b68c6thrust24THRUST_300001_SM_1000_NS12placeholders2_5E[1];
.global .align 1 .b8 _ZN34_INTERNAL_6a688d8e_4_k_cu_2644b68c6thrust24THRUST_300001_SM_1000_NS12placeholders2_6E[1];
.global .align 1 .b8 _ZN34_INTERNAL_6a688d8e_4_k_cu_2644b68c6thrust24THRUST_300001_SM_1000_NS12placeholders2_7E[1];
.global .align 1 .b8 _ZN34_INTERNAL_6a688d8e_4_k_cu_2644b68c6thrust24THRUST_300001_SM_1000_NS12placeholders2_8E[1];
.global .align 1 .b8 _ZN34_INTERNAL_6a688d8e_4_k_cu_2644b68c6thrust24THRUST_300001_SM_1000_NS12placeholders2_9E[1];
.global .align 1 .b8 _ZN34_INTERNAL_6a688d8e_4_k_cu_2644b68c6thrust24THRUST_300001_SM_1000_NS12placeholders3_10E[1];
.global .align 1 .b8 _ZN34_INTERNAL_6a688d8e_4_k_cu_2644b68c6thrust24THRUST_300001_SM_1000_NS3seqE[1];
.global .align 1 .b8 _ZN34_INTERNAL_6a688d8e_4_k_cu_2644b68c6thrust24THRUST_300001_SM_1000_NS6deviceE[1];

.visible .entry _ZN3cub18CUB_300001_SM_10006detail11EmptyKernelIvEEvv()
{


	ret;

}


// ===== COMPILED SASS (sm_100) =====

	.target	sm_100

	.elftype	@"ET_EXEC"


//--------------------- .note.nv.tkinfo           --------------------------
	.section	.note.nv.tkinfo,"",@"SHT_NOTE"
	.sectionflags	@"SHF_NOTE_NV_TKINFO"
	.tkinfo
        /*0018*/ 	.word	0x00000002
        /*0030*/ 	.string	""
        /*0030*/ 	.string	"ptxas"
        /*0030*/ 	.string	"Cuda compilation tools, release 13.0, V13.0.88"
        /*0030*/ 	.string	"Build cuda_13.0.r13.0/compiler.36424714_0"
        /*0030*/ 	.string	"-arch sm_100 -m 64 "



//--------------------- .note.nv.cuinfo           --------------------------
	.section	.note.nv.cuinfo,"",@"SHT_NOTE"
	.sectionflags	@"SHF_NOTE_NV_CUINFO"
        /*0018*/ 	.short	0x0002
        /*001a*/ 	.short	0x0064
        /*001c*/ 	.short	0x0082
	.zero		2


//--------------------- .nv.info                  --------------------------
	.section	.nv.info,"",@"SHT_CUDA_INFO"
	.align	4


	//----- nvinfo : EIATTR_REGCOUNT
	.align		4
        /*0000*/ 	.byte	0x04, 0x2f
        /*0002*/ 	.short	(.L_46 - .L_45)
	.align		4
.L_45:
        /*0004*/ 	.word	index@(_ZN3cub18CUB_300001_SM_10006detail11EmptyKernelIvEEvv)
        /*0008*/ 	.word	0x00000004


	//----- nvinfo : EIATTR_FRAME_SIZE
	.align		4
.L_46:
        /*000c*/ 	.byte	0x04, 0x11
        /*000e*/ 	.short	(.L_48 - .L_47)
	.align		4
.L_47:
        /*0010*/ 	.word	index@(_ZN3cub18CUB_300001_SM_10006detail11EmptyKernelIvEEvv)
        /*0014*/ 	.word	0x00000000


	//----- nvinfo : EIATTR_MIN_STACK_SIZE
	.align		4
.L_48:
        /*0018*/ 	.byte	0x04, 0x12
        /*001a*/ 	.short	(.L_50 - .L_49)
	.align		4
.L_49:
        /*001c*/ 	.word	index@(_ZN3cub18CUB_300001_SM_10006detail11EmptyKernelIvEEvv)
        /*0020*/ 	.word	0x00000000
.L_50:


//--------------------- .nv.compat                --------------------------
	.section	.nv.compat,"",@"SHT_CUDA_COMPAT_INFO"
	.align	4
        /*0000*/ 	.byte	0x02, 0x09, 0x00, 0x00, 0x02, 0x02, 0x01, 0x00, 0x02, 0x05, 0x05, 0x00, 0x03, 0x07, 0x01, 0x01
        /*0010*/ 	.byte	0x02, 0x03, 0x00, 0x00, 0x02, 0x06, 0x01, 0x00, 0x04, 0x0b, 0x08, 0x00, 0x09, 0x00, 0x00, 0x00
        /*0020*/ 	.byte	0x00, 0x00, 0x00, 0x00


//--------------------- .nv.info._ZN3cub18CUB_300001_SM_10006detail11EmptyKernelIvEEvv --------------------------
	.section	.nv.info._ZN3cub18CUB_300001_SM_10006detail11EmptyKernelIvEEvv,"",@"SHT_CUDA_INFO"
	.sectionflags	@""
	.align	4


	//----- nvinfo : EIATTR_CUDA_API_VERSION
	.align		4
        /*0000*/ 	.byte	0x04, 0x37
        /*0002*/ 	.short	(.L_52 - .L_51)
.L_51:
        /*0004*/ 	.word	0x00000082


	//----- nvinfo : EIATTR_SPARSE_MMA_MASK
	.align		4
.L_52:
        /*0008*/ 	.byte	0x03, 0x50
        /*000a*/ 	.short	0x0000


	//----- nvinfo : EIATTR_MAXREG_COUNT
	.align		4
        /*000c*/ 	.byte	0x03, 0x1b
        /*000e*/ 	.short	0x00ff


	//----- nvinfo : EIATTR_MERCURY_ISA_VERSION
	.align		4
        /*0010*/ 	.byte	0x03, 0x5f
        /*0012*/ 	.short	0x0101


	//----- nvinfo : EIATTR_VRC_CTA_INIT_COUNT
	.align		4
        /*0014*/ 	.byte	0x02, 0x4a
	.zero		1
	.zero		1


	//----- nvinfo : EIATTR_EXIT_INSTR_OFFSETS
	.align		4
        /*0018*/ 	.byte	0x04, 0x1c
        /*001a*/ 	.short	(.L_54 - .L_53)


	//   ....[0]....
.L_53:
        /*001c*/ 	.word	0x00000010


	//----- nvinfo : EIATTR_SW_WAR
	.align		4
.L_54:
        /*0020*/ 	.byte	0x04, 0x36
        /*0022*/ 	.short	(.L_56 - .L_55)
.L_55:
        /*0024*/ 	.word	0x00000008
.L_56:


//--------------------- .nv.callgraph             --------------------------
	.section	.nv.callgraph,"",@"SHT_CUDA_CALLGRAPH"
	.align	4
	.sectionentsize	8
	.align		4
        /*0000*/ 	.word	0x00000000
	.align		4
        /*0004*/ 	.word	0xffffffff
	.align		4
        /*0008*/ 	.word	0x00000000
	.align		4
        /*000c*/ 	.word	0xfffffffe
	.align		4
        /*0010*/ 	.word	0x00000000
	.align		4
        /*0014*/ 	.word	0xfffffffd
	.align		4
        /*0018*/ 	.word	0x00000000
	.align		4
        /*001c*/ 	.word	0xfffffffc


//--------------------- .nv.constant4             --------------------------
	.section	.nv.constant4,"a",@progbits
	.align	8
	.align		8
.nv.constant4:
        /*0000*/ 	.dword	_ZN34_INTERNAL_6a688d8e_4_k_cu_2644b68c4cuda3std3__45__cpo5beginE
	.align		8
        /*0008*/ 	.dword	_ZN34_INTERNAL_6a688d8e_4_k_cu_2644b68c4cuda3std3__45__cpo3endE
	.align		8
        /*0010*/ 	.dword	_ZN34_INTERNAL_6a688d8e_4_k_cu_2644b68c4cuda3std3__45__cpo6cbeginE
	.align		8
        /*0018*/ 	.dword	_ZN34_INTERNAL_6a688d8e_4_k_cu_2644b68c4cuda3std3__45__cpo4cendE
	.align		8
        /*0020*/ 	.dword	_ZN34_INTERNAL_6a688d8e_4_k_cu_2644b68c4cuda3std3__45__cpo6rbeginE
	.align		8
        /*0028*/ 	.dword	_ZN34_INTERNAL_6a688d8e_4_k_cu_2644b68c4cuda3std3__45__cpo4rendE
	.align		8
        /*0030*/ 	.dword	_ZN34_INTERNAL_6a688d8e_4_k_cu_2644b68c4cuda3std3__45__cpo7crbeginE
	.align		8
        /*0038*/ 	.dword	_ZN34_INTERNAL_6a688d8e_4_k_cu_2644b68c4cuda3std3__45__cpo5crendE
	.align		8
        /*0040*/ 	.dword	_ZN34_INTERNAL_6a688d8e_4_k_cu_2644b68c4cuda3std3__436_GLOBAL__N__6a688d8e_4_k_cu_2644b68c6ignoreE
	.align		8
        /*0048*/ 	.dword	_ZN34_INTERNAL_6a688d8e_4_k_cu_2644b68c4cuda3std3__419piecewise_constructE
	.align		8
        /*0050*/ 	.dword	_ZN34_INTERNAL_6a688d8e_4_k_cu_2644b68c4cuda3std3__48in_placeE
	.align		8
        /*0058*/ 	.dword	_ZN34_INTERNAL_6a688d8e_4_k_cu_2644b68c4cuda3std3__420unreachable_sentinelE
	.align		8
        /*0060*/ 	.dword	_ZN34_INTERNAL_6a688d8e_4_k_cu_2644b68c4cuda3std3__47nulloptE
	.align		8
        /*0068*/ 	.dword	_ZN34_INTERNAL_6a688d8e_4_k_cu_2644b68c4cuda3std3__48unexpectE
	.align		8
        /*0070*/ 	.dword	_ZN34_INTERNAL_6a688d8e_4_k_cu_2644b68c4cuda3std6ranges3__45__cpo4swapE
	.align		8
        /*0078*/ 	.dword	_ZN34_INTERNAL_6a688d8e_4_k_cu_2644b68c4cuda3std6ranges3__45__cpo9iter_moveE
	.align		8
        /*0080*/ 	.dword	_ZN34_INTERNAL_6a688d8e_4_k_cu_2644b68c4cuda3std6ranges3__45__cpo5beginE
	.align		8
        /*0088*/ 	.dword	_ZN34_INTERNAL_6a688d8e_4_k_cu_2644b68c4cuda3std6ranges3__45__cpo3endE
	.align		8
        /*0090*/ 	.dword	_ZN34_INTERNAL_6a688d8e_4_k_cu_2644b68c4cuda3std6ranges3__45__cpo6cbeginE
	.align		8
        /*0098*/ 	.dword	_ZN34_INTERNAL_6a688d8e_4_k_cu_2644b68c4cuda3std6ranges3__45__cpo4cendE
	.align		8
        /*00a0*/ 	.dword	_ZN34_INTERNAL_6a688d8e_4_k_cu_2644b68c4cuda3std6ranges3__45__cpo7advanceE
	.align		8
        /*00a8*/ 	.dword	_ZN34_INTERNAL_6a688d8e_4_k_cu_2644b68c4cuda3std6ranges3__45__cpo9iter_swapE
	.align		8
        /*00b0*/ 	.dword	_ZN34_INTERNAL_6a688d8e_4_k_cu_2644b68c4cuda3std6ranges3__45__cpo4nextE
	.align		8
        /*00b8*/ 	.dword	_ZN34_INTERNAL_6a688d8e_4_k_cu_2644b68c4cuda3std6ranges3__45__cpo4prevE
	.align		8
        /*00c0*/ 	.dword	_ZN34_INTERNAL_6a688d8e_4_k_cu_2644b68c4cuda3std6ranges3__45__cpo4dataE
	.align		8
        /*00c8*/ 	.dword	_ZN34_INTERNAL_6a688d8e_4_k_cu_2644b68c4cuda3std6ranges3__45__cpo5cdataE
	.align		8
        /*00d0*/ 	.dword	_ZN34_INTERNAL_6a688d8e_4_k_cu_2644b68c4cuda3std6ranges3__45__cpo4sizeE
	.align		8
        /*00d8*/ 	.dword	_ZN34_INTERNAL_6a688d8e_4_k_cu_2644b68c4cuda3std6ranges3__45__cpo5ssizeE
	.align		8
        /*00e0*/ 	.dword	_ZN34_INTERNAL_6a688d8e_4_k_cu_2644b68c4cuda3std6ranges3__45__cpo8distanceE
	.align		8
        /*00e8*/ 	.dword	_ZN34_INTERNAL_6a688d8e_4_k_cu_2644b68c6thrust24THRUST_300001_SM_1000_NS8cuda_cub3parE
	.align		8
        /*00f0*/ 	.dword	_ZN34_INTERNAL_6a688d8e_4_k_cu_2644b68c6thrust24THRUST_300001_SM_1000_NS8cuda_cub10par_nosyncE
	.align		8
        /*00f8*/ 	.dword	_ZN34_INTERNAL_6a688d8e_4_k_cu_2644b68c6thrust24THRUST_300001_SM_1000_NS6system6detail10sequential3seqE
	.align		8
        /*0100*/ 	.dword	_ZN34_INTERNAL_6a688d8e_4_k_cu_2644b68c6thrust24THRUST_300001_SM_1000_NS6system3cpp3parE
	.align		8
        /*0108*/ 	.dword	_ZN34_INTERNAL_6a688d8e_4_k_cu_2644b68c6thrust24THRUST_300001_SM_1000_NS12placeholders2_1E
	.align		8
        /*0110*/ 	.dword	_ZN34_INTERNAL_6a688d8e_4_k_cu_2644b68c6thrust24THRUST_300001_SM_1000_NS12placeholders2_2E
	.align		8
        /*0118*/ 	.dword	_ZN34_INTERNAL_6a688d8e_4_k_cu_2644b68c6thrust24THRUST_300001_SM_1000_NS12placeholders2_3E
	.align		8
        /*0120*/ 	.dword	_ZN34_INTERNAL_6a688d8e_4_k_cu_2644b68c6thrust24THRUST_300001_SM_1000_NS12placeholders2_4E
	.align		8
        /*0128*/ 	.dword	_ZN34_INTERNAL_6a688d8e_4_k_cu_2644b68c6thrust24THRUST_300001_SM_1000_NS12placeholders2_5E
	.align		8
        /*0130*/ 	.dword	_ZN34_INTERNAL_6a688d8e_4_k_cu_2644b68c6thrust24THRUST_300001_SM_1000_NS12placeholders2_6E
	.align		8
        /*0138*/ 	.dword	_ZN34_INTERNAL_6a688d8e_4_k_cu_2644b68c6thrust24THRUST_300001_SM_1000_NS12placeholders2_7E
	.align		8
        /*0140*/ 	.dword	_ZN34_INTERNAL_6a688d8e_4_k_cu_2644b68c6thrust24THRUST_300001_SM_1000_NS12placeholders2_8E
	.align		8
        /*0148*/ 	.dword	_ZN34_INTERNAL_6a688d8e_4_k_cu_2644b68c6thrust24THRUST_300001_SM_1000_NS12placeholders2_9E
	.align		8
        /*0150*/ 	.dword	_ZN34_INTERNAL_6a688d8e_4_k_cu_2644b68c6thrust24THRUST_300001_SM_1000_NS12placeholders3_10E
	.align		8
        /*0158*/ 	.dword	_ZN34_INTERNAL_6a688d8e_4_k_cu_2644b68c6thrust24THRUST_300001_SM_1000_NS3seqE
	.align		8
        /*0160*/ 	.dword	_ZN34_INTERNAL_6a688d8e_4_k_cu_2644b68c6thrust24THRUST_300001_SM_1000_NS6deviceE


//--------------------- .text._ZN3cub18CUB_300001_SM_10006detail11EmptyKernelIvEEvv --------------------------
	.section	.text._ZN3cub18CUB_300001_SM_10006detail11EmptyKernelIvEEvv,"ax",@progbits
	.align	128
        .global         _ZN3cub18CUB_300001_SM_10006detail11EmptyKernelIvEEvv
        .type           _ZN3cub18CUB_300001_SM_10006detail11EmptyKernelIvEEvv,@function
        .size           _ZN3cub18CUB_300001_SM_10006detail11EmptyKernelIvEEvv,(.L_x_1 - _ZN3cub18CUB_300001_SM_10006detail11EmptyKernelIvEEvv)
        .other          _ZN3cub18CUB_300001_SM_10006detail11EmptyKernelIvEEvv,@"STO_CUDA_ENTRY STV_DEFAULT"
_ZN3cub18CUB_300001_SM_10006detail11EmptyKernelIvEEvv:
.text._ZN3cub18CUB_300001_SM_10006detail11EmptyKernelIvEEvv:
[----:B------:R-:W-:Y:S01]  /*0000*/  LDC R1, c[0x0][0x37c] ;  /* 0x0000df00ff017b82 */ /* 0x000fe20000000800 */
[----:B------:R-:W-:Y:S05]  /*0010*/  EXIT ;  /* 0x000000000000794d */ /* 0x000fea0003800000 */
.L_x_0:
[----:B------:R-:W-:-:S00]  /*0020*/  BRA `(.L_x_0) ;  /* 0xfffffffc00fc7947 */ /* 0x000fc0000383ffff */
[----:B------:R-:W-:-:S00]  /*0030*/  NOP ;  /* 0x0000000000007918 */ /* 0x000fc00000000000 */
        /* <DEDUP_REMOVED lines=12> */
.L_x_1:


//--------------------- .nv.shared.reserved.0     --------------------------
	.section	.nv.shared.reserved.0,"aw",@nobits
	.weak		__nv_reservedSMEM_offset_0_alias
	.size		__nv_reservedSMEM_offset_0_alias, 0, 64
	.other		__nv_reservedSMEM_offset_0_alias,@"STO_CUDA_RESERVED_SHARED STV_DEFAULT"
__nv_reservedSMEM_offset_0_alias:
	.zero		0
	.zero		64


//--------------------- .nv.global                --------------------------
	.section	.nv.global,"aw",@nobits
.nv.global:
	.type		_ZN34_INTERNAL_6a688d8e_4_k_cu_2644b68c6thrust24THRUST_300001_SM_1000_NS12placeholders2_8E,@object
	.size		_ZN34_INTERNAL_6a688d8e_4_k_cu_2644b68c6thrust24THRUST_300001_SM_1000_NS12placeholders2_8E,(_ZN34_INTERNAL_6a688d8e_4_k_cu_2644b68c4cuda3std3__436_GLOBAL__N__6a688d8e_4_k_cu_2644b68c6ignoreE - _ZN34_INTERNAL_6a688d8e_4_k_cu_2644b68c6thrust24THRUST_300001_SM_1000_NS12placeholders2_8E)
_ZN34_INTERNAL_6a688d8e_4_k_cu_2644b68c6thrust24THRUST_300001_SM_1000_NS12placeholders2_8E:
	.zero		1
	.type		_ZN34_INTERNAL_6a688d8e_4_k_cu_2644b68c4cuda3std3__436_GLOBAL__N__6a688d8e_4_k_cu_2644b68c6ignoreE,@object
	.size		_ZN34_INTERNAL_6a688d8e_4_k_cu_2644b68c4cuda3std3__436_GLOBAL__N__6a688d8e_4_k_cu_2644b68c6ignoreE,(_ZN34_INTERNAL_6a688d8e_4_k_cu_2644b68c4cuda3std6ranges3__45__cpo4dataE - _ZN34_INTERNAL_6a688d8e_4_k_cu_2644b68c4cuda3std3__436_GLOBAL__N__6a688d8e_4_k_cu_2644b68c6ignoreE)
_ZN34_INTERNAL_6a688d8e_4_k_cu_2644b68c4cuda3std3__436_GLOBAL__N__6a688d8e_4_k_cu_2644b68c6ignoreE:
	.zero		1
	.type		_ZN34_INTERNAL_6a688d8e_4_k_cu_2644b68c4cuda3std6ranges3__45__cpo4dataE,@object
	.size		_ZN34_INTERNAL_6a688d8e_4_k_cu_2644b68c4cuda3std6ranges3__45__cpo4dataE,(_ZN34_INTERNAL_6a688d8e_4_k_cu_2644b68c6thrust24THRUST_300001_SM_1000_NS6system3cpp3parE - _ZN34_INTERNAL_6a688d8e_4_k_cu_2644b68c4cuda3std6ranges3__45__cpo4dataE)
_ZN34_INTERNAL_6a688d8e_4_k_cu_2644b68c4cuda3std6ranges3__45__cpo4dataE:
	.zero		1
	.type		_ZN34_INTERNAL_6a688d8e_4_k_cu_2644b68c6thrust24THRUST_300001_SM_1000_NS6system3cpp3parE,@object
	.size		_ZN34_INTERNAL_6a688d8e_4_k_cu_2644b68c6thrust24THRUST_300001_SM_1000_NS6system3cpp3parE,(_ZN34_INTERNAL_6a688d8e_4_k_cu_2644b68c4cuda3std3__45__cpo5beginE - _ZN34_INTERNAL_6a688d8e_4_k_cu_2644b68c6thrust24THRUST_300001_SM_1000_NS6system3cpp3parE)
_ZN34_INTERNAL_6a688d8e_4_k_cu_2644b68c6thrust24THRUST_300001_SM_1000_NS6system3cpp3parE:
	.zero		1
	.type		_ZN34_INTERNAL_6a688d8e_4_k_cu_2644b68c4cuda3std3__45__cpo5beginE,@object
	.size		_ZN34_INTERNAL_6a688d8e_4_k_cu_2644b68c4cuda3std3__45__cpo5beginE,(_ZN34_INTERNAL_6a688d8e_4_k_cu_2644b68c4cuda3std6ranges3__45__cpo5beginE - _ZN34_INTERNAL_6a688d8e_4_k_cu_2644b68c4cuda3std3__45__cpo5beginE)
_ZN34_INTERNAL_6a688d8e_4_k_cu_2644b68c4cuda3std3__45__cpo5beginE:
	.zero		1
	.type		_ZN34_INTERNAL_6a688d8e_4_k_cu_2644b68c4cuda3std6ranges3__45__cpo5beginE,@object
	.size		_ZN34_INTERNAL_6a688d8e_4_k_cu_2644b68c4cuda3std6ranges3__45__cpo5beginE,(_ZN34_INTERNAL_6a688d8e_4_k_cu_2644b68c6thrust24THRUST_300001_SM_1000_NS6deviceE - _ZN34_INTERNAL_6a688d8e_4_k_cu_2644b68c4cuda3std6ranges3__45__cpo5beginE)
_ZN34_INTERNAL_6a688d8e_4_k_cu_2644b68c4cuda3std6ranges3__45__cpo5beginE:
	.zero		1
	.type		_ZN34_INTERNAL_6a688d8e_4_k_cu_2644b68c6thrust24THRUST_300001_SM_1000_NS6deviceE,@object
	.size		_ZN34_INTERNAL_6a688d8e_4_k_cu_2644b68c6thrust24THRUST_300001_SM_1000_NS6deviceE,(_ZN34_INTERNAL_6a688d8e_4_k_cu_2644b68c4cuda3std3__47nulloptE - _ZN34_INTERNAL_6a688d8e_4_k_cu_2644b68c6thrust24THRUST_300001_SM_1000_NS6deviceE)
_ZN34_INTERNAL_6a688d8e_4_k_cu_2644b68c6thrust24THRUST_300001_SM_1000_NS6deviceE:
	.zero		1
	.type		_ZN34_INTERNAL_6a688d8e_4_k_cu_2644b68c4cuda3std3__47nulloptE,@object
	.size		_ZN34_INTERNAL_6a688d8e_4_k_cu_2644b68c4cuda3std3__47nulloptE,(_ZN34_INTERNAL_6a688d8e_4_k_cu_2644b68c4cuda3std6ranges3__45__cpo8distanceE - _ZN34_INTERNAL_6a688d8e_4_k_cu_2644b68c4cuda3std3__47nulloptE)
_ZN34_INTERNAL_6a688d8e_4_k_cu_2644b68c4cuda3std3__47nulloptE:
	.zero		1
	.type		_ZN34_INTERNAL_6a688d8e_4_k_cu_2644b68c4cuda3std6ranges3__45__cpo8distanceE,@object
	.size		_ZN34_INTERNAL_6a688d8e_4_k_cu_2644b68c4cuda3std6ranges3__45__cpo8distanceE,(_ZN34_INTERNAL_6a688d8e_4_k_cu_2644b68c6thrust24THRUST_300001_SM_1000_NS12placeholders2_4E - _ZN34_INTERNAL_6a688d8e_4_k_cu_2644b68c4cuda3std6ranges3__45__cpo8distanceE)
_ZN34_INTERNAL_6a688d8e_4_k_cu_2644b68c4cuda3std6ranges3__45__cpo8distanceE:
	.zero		1
	.type		_ZN34_INTERNAL_6a688d8e_4_k_cu_2644b68c6thrust24THRUST_300001_SM_1000_NS12placeholders2_4E,@object
	.size		_ZN34_INTERNAL_6a688d8e_4_k_cu_2644b68c6thrust24THRUST_300001_SM_1000_NS12placeholders2_4E,(_ZN34_INTERNAL_6a688d8e_4_k_cu_2644b68c4cuda3std3__45__cpo6rbeginE - _ZN34_INTERNAL_6a688d8e_4_k_cu_2644b68c6thrust24THRUST_300001_SM_1000_NS12placeholders2_4E)
_ZN34_INTERNAL_6a688d8e_4_k_cu_2644b68c6thrust24THRUST_300001_SM_1000_NS12placeholders2_4E:
	.zero		1
	.type		_ZN34_INTERNAL_6a688d8e_4_k_cu_2644b68c4cuda3std3__45__cpo6rbeginE,@object
	.size		_ZN34_INTERNAL_6a688d8e_4_k_cu_2644b68c4cuda3std3__45__cpo6rbeginE,(_ZN34_INTERNAL_6a688d8e_4_k_cu_2644b68c4cuda3std6ranges3__45__cpo7advanceE - _ZN34_INTERNAL_6a688d8e_4_k_cu_2644b68c4cuda3std3__45__cpo6rbeginE)
_ZN34_INTERNAL_6a688d8e_4_k_cu_2644b68c4cuda3std3__45__cpo6rbeginE:
	.zero		1
	.type		_ZN34_INTERNAL_6a688d8e_4_k_cu_2644b68c4cuda3std6ranges3__45__cpo7advanceE,@object
	.size		_ZN34_INTERNAL_6a688d8e_4_k_cu_2644b68c4cuda3std6ranges3__45__cpo7advanceE,(_ZN34_INTERNAL_6a688d8e_4_k_cu_2644b68c6thrust24THRUST_300001_SM_1000_NS12placeholders3_10E - _ZN34_INTERNAL_6a688d8e_4_k_cu_2644b68c4cuda3std6ranges3__45__cpo7advanceE)
_ZN34_INTERNAL_6a688d8e_4_k_cu_2644b68c4cuda3std6ranges3__45__cpo7advanceE:
	.zero		1
	.type		_ZN34_INTERNAL_6a688d8e_4_k_cu_2644b68c6thrust24THRUST_300001_SM_1000_NS12placeholders3_10E,@object
	.size		_ZN34_INTERNAL_6a688d8e_4_k_cu_2644b68c6thrust24THRUST_300001_SM_1000_NS12placeholders3_10E,(_ZN34_INTERNAL_6a688d8e_4_k_cu_2644b68c4cuda3std3__48in_placeE - _ZN34_INTERNAL_6a688d8e_4_k_cu_2644b68c6thrust24THRUST_300001_SM_1000_NS12placeholders3_10E)
_ZN34_INTERNAL_6a688d8e_4_k_cu_2644b68c6thrust24THRUST_300001_SM_1000_NS12placeholders3_10E:
	.zero		1
	.type		_ZN34_INTERNAL_6a688d8e_4_k_cu_2644b68c4cuda3std3__48in_placeE,@object
	.size		_ZN34_INTERNAL_6a688d8e_4_k_cu_2644b68c4cuda3std3__48in_placeE,(_ZN34_INTERNAL_6a688d8e_4_k_cu_2644b68c4cuda3std6ranges3__45__cpo4sizeE - _ZN34_INTERNAL_6a688d8e_4_k_cu_2644b68c4cuda3std3__48in_placeE)
_ZN34_INTERNAL_6a688d8e_4_k_cu_2644b68c4cuda3std3__48in_placeE:
	.zero		1
	.type		_ZN34_INTERNAL_6a688d8e_4_k_cu_2644b68c4cuda3std6ranges3__45__cpo4sizeE,@object
	.size		_ZN34_INTERNAL_6a688d8e_4_k_cu_2644b68c4cuda3std6ranges3__45__cpo4sizeE,(_ZN34_INTERNAL_6a688d8e_4_k_cu_2644b68c6thrust24THRUST_300001_SM_1000_NS12placeholders2_2E - _ZN34_INTERNAL_6a688d8e_4_k_cu_2644b68c4cuda3std6ranges3__45__cpo4sizeE)
_ZN34_INTERNAL_6a688d8e_4_k_cu_2644b68c4cuda3std6ranges3__45__cpo4sizeE:
	.zero		1
	.type		_ZN34_INTERNAL_6a688d8e_4_k_cu_2644b68c6thrust24THRUST_300001_SM_1000_NS12placeholders2_2E,@object
	.size		_ZN34_INTERNAL_6a688d8e_4_k_cu_2644b68c6thrust24THRUST_300001_SM_1000_NS12placeholders2_2E,(_ZN34_INTERNAL_6a688d8e_4_k_cu_2644b68c4cuda3std3__45__cpo6cbeginE - _ZN34_INTERNAL_6a688d8e_4_k_cu_2644b68c6thrust24THRUST_300001_SM_1000_NS12placeholders2_2E)
_ZN34_INTERNAL_6a688d8e_4_k_cu_2644b68c6thrust24THRUST_300001_SM_1000_NS12placeholders2_2E:
	.zero		1
	.type		_ZN34_INTERNAL_6a688d8e_4_k_cu_2644b68c4cuda3std3__45__cpo6cbeginE,@object
	.size		_ZN34_INTERNAL_6a688d8e_4_k_cu_2644b68c4cuda3std3__45__cpo6cbeginE,(_ZN34_INTERNAL_6a688d8e_4_k_cu_2644b68c4cuda3std6ranges3__45__cpo6cbeginE - _ZN34_INTERNAL_6a688d8e_4_k_cu_2644b68c4cuda3std3__45__cpo6cbeginE)
_ZN34_INTERNAL_6a688d8e_4_k_cu_2644b68c4cuda3std3__45__cpo6cbeginE:
	.zero		1
	.type		_ZN34_INTERNAL_6a688d8e_4_k_cu_2644b68c4cuda3std6ranges3__45__cpo6cbeginE,@object
	.size		_ZN34_INTERNAL_6a688d8e_4_k_cu_2644b68c4cuda3std6ranges3__45__cpo6cbeginE,(_ZN34_INTERNAL_6a688d8e_4_k_cu_2644b68c6thrust24THRUST_300001_SM_1000_NS12placeholders2_6E - _ZN34_INTERNAL_6a688d8e_4_k_cu_2644b68c4cuda3std6ranges3__45__cpo6cbeginE)
_ZN34_INTERNAL_6a688d8e_4_k_cu_2644b68c4cuda3std6ranges3__45__cpo6cbeginE:
	.zero		1
	.type		_ZN34_INTERNAL_6a688d8e_4_k_cu_2644b68c6thrust24THRUST_300001_SM_1000_NS12placeholders2_6E,@object
	.size		_ZN34_INTERNAL_6a688d8e_4_k_cu_2644b68c6thrust24THRUST_300001_SM_1000_NS12placeholders2_6E,(_ZN34_INTERNAL_6a688d8e_4_k_cu_2644b68c4cuda3std3__45__cpo7crbeginE - _ZN34_INTERNAL_6a688d8e_4_k_cu_2644b68c6thrust24THRUST_300001_SM_1000_NS12placeholders2_6E)
_ZN34_INTERNAL_6a688d8e_4_k_cu_2644b68c6thrust24THRUST_300001_SM_1000_NS12placeholders2_6E:
	.zero		1
	.type		_ZN34_INTERNAL_6a688d8e_4_k_cu_2644b68c4cuda3std3__45__cpo7crbeginE,@object
	.size		_ZN34_INTERNAL_6a688d8e_4_k_cu_2644b68c4cuda3std3__45__cpo7crbeginE,(_ZN34_INTERNAL_6a688d8e_4_k_cu_2644b68c4cuda3std6ranges3__45__cpo4nextE - _ZN34_INTERNAL_6a688d8e_4_k_cu_2644b68c4cuda3std3__45__cpo7crbeginE)
_ZN34_INTERNAL_6a688d8e_4_k_cu_2644b68c4cuda3std3__45__cpo7crbeginE:
	.zero		1
	.type		_ZN34_INTERNAL_6a688d8e_4_k_cu_2644b68c4cuda3std6ranges3__45__cpo4nextE,@object
	.size		_ZN34_INTERNAL_6a688d8e_4_k_cu_2644b68c4cuda3std6ranges3__45__cpo4nextE,(_ZN34_INTERNAL_6a688d8e_4_k_cu_2644b68c4cuda3std6ranges3__45__cpo4swapE - _ZN34_INTERNAL_6a688d8e_4_k_cu_2644b68c4cuda3std6ranges3__45__cpo4nextE)
_ZN34_INTERNAL_6a688d8e_4_k_cu_2644b68c4cuda3std6ranges3__45__cpo4nextE:
	.zero		1
	.type		_ZN34_INTERNAL_6a688d8e_4_k_cu_2644b68c4cuda3std6ranges3__45__cpo4swapE,@object
	.size		_ZN34_INTERNAL_6a688d8e_4_k_cu_2644b68c4cuda3std6ranges3__45__cpo4swapE,(_ZN34_INTERNAL_6a688d8e_4_k_cu_2644b68c6thrust24THRUST_300001_SM_1000_NS8cuda_cub10par_nosyncE - _ZN34_INTERNAL_6a688d8e_4_k_cu_2644b68c4cuda3std6ranges3__45__cpo4swapE)
_ZN34_INTERNAL_6a688d8e_4_k_cu_2644b68c4cuda3std6ranges3__45__cpo4swapE:
	.zero		1
	.type		_ZN34_INTERNAL_6a688d8e_4_k_cu_2644b68c6thrust24THRUST_300001_SM_1000_NS8cuda_cub10par_nosyncE,@object
	.size		_ZN34_INTERNAL_6a688d8e_4_k_cu_2644b68c6thrust24THRUST_300001_SM_1000_NS8cuda_cub10par_nosyncE,(_ZN34_INTERNAL_6a688d8e_4_k_cu_2644b68c6thrust24THRUST_300001_SM_1000_NS3seqE - _ZN34_INTERNAL_6a688d8e_4_k_cu_2644b68c6thrust24THRUST_300001_SM_1000_NS8cuda_cub10par_nosyncE)
_ZN34_INTERNAL_6a688d8e_4_k_cu_2644b68c6thrust24THRUST_300001_SM_1000_NS8cuda_cub10par_nosyncE:
	.zero		1
	.type		_ZN34_INTERNAL_6a688d8e_4_k_cu_2644b68c6thrust24THRUST_300001_SM_1000_NS3seqE,@object
	.size		_ZN34_INTERNAL_6a688d8e_4_k_cu_2644b68c6thrust24THRUST_300001_SM_1000_NS3seqE,(_ZN34_INTERNAL_6a688d8e_4_k_cu_2644b68c4cuda3std3__420unreachable_sentinelE - _ZN34_INTERNAL_6a688d8e_4_k_cu_2644b68c6thrust24THRUST_300001_SM_1000_NS3seqE)
_ZN34_INTERNAL_6a688d8e_4_k_cu_2644b68c6thrust24THRUST_300001_SM_1000_NS3seqE:
	.zero		1
	.type		_ZN34_INTERNAL_6a688d8e_4_k_cu_2644b68c4cuda3std3__420unreachable_sentinelE,@object
	.size		_ZN34_INTERNAL_6a688d8e_4_k_cu_2644b68c4cuda3std3__420unreachable_sentinelE,(_ZN34_INTERNAL_6a688d8e_4_k_cu_2644b68c4cuda3std6ranges3__45__cpo5ssizeE - _ZN34_INTERNAL_6a688d8e_4_k_cu_2644b68c4cuda3std3__420unreachable_sentinelE)
_ZN34_INTERNAL_6a688d8e_4_k_cu_2644b68c4cuda3std3__420unreachable_sentinelE:
	.zero		1
	.type		_ZN34_INTERNAL_6a688d8e_4_k_cu_2644b68c4cuda3std6ranges3__45__cpo5ssizeE,@object
	.size		_ZN34_INTERNAL_6a688d8e_4_k_cu_2644b68c4cuda3std6ranges3__45__cpo5ssizeE,(_ZN34_INTERNAL_6a688d8e_4_k_cu_2644b68c6thrust24THRUST_300001_SM_1000_NS12placeholders2_3E - _ZN34_INTERNAL_6a688d8e_4_k_cu_2644b68c4cuda3std6ranges3__45__cpo5ssizeE)
_ZN34_INTERNAL_6a688d8e_4_k_cu_2644b68c4cuda3std6ranges3__45__cpo5ssizeE:
	.zero		1
	.type		_ZN34_INTERNAL_6a688d8e_4_k_cu_2644b68c6thrust24THRUST_300001_SM_1000_NS12placeholders2_3E,@object
	.size		_ZN34_INTERNAL_6a688d8e_4_k_cu_2644b68c6thrust24THRUST_300001_SM_1000_NS12placeholders2_3E,(_ZN34_INTERNAL_6a688d8e_4_k_cu_2644b68c4cuda3std3__45__cpo4cendE - _ZN34_INTERNAL_6a688d8e_4_k_cu_2644b68c6thrust24THRUST_300001_SM_1000_NS12placeholders2_3E)
_ZN34_INTERNAL_6a688d8e_4_k_cu_2644b68c6thrust24THRUST_300001_SM_1000_NS12placeholders2_3E:
	.zero		1
	.type		_ZN34_INTERNAL_6a688d8e_4_k_cu_2644b68c4cuda3std3__45__cpo4cendE,@object
	.size		_ZN34_INTERNAL_6a688d8e_4_k_cu_2644b68c4cuda3std3__45__cpo4cendE,(_ZN34_INTERNAL_6a688d8e_4_k_cu_2644b68c4cuda3std6ranges3__45__cpo4cendE - _ZN34_INTERNAL_6a688d8e_4_k_cu_2644b68c4cuda3std3__45__cpo4cendE)
_ZN34_INTERNAL_6a688d8e_4_k_cu_2644b68c4cuda3std3__45__cpo4cendE:
	.zero		1
	.type		_ZN34_INTERNAL_6a688d8e_4_k_cu_2644b68c4cuda3std6ranges3__45__cpo4cendE,@object
	.size		_ZN34_INTERNAL_6a688d8e_4_k_cu_2644b68c4cuda3std6ranges3__45__cpo4cendE,(_ZN34_INTERNAL_6a688d8e_4_k_cu_2644b68c6thrust24THRUST_300001_SM_1000_NS12placeholders2_7E - _ZN34_INTERNAL_6a688d8e_4_k_cu_2644b68c4cuda3std6ranges3__45__cpo4cendE)
_ZN34_INTERNAL_6a688d8e_4_k_cu_2644b68c4cuda3std6ranges3__45__cpo4cendE:
	.zero		1
	.type		_ZN34_INTERNAL_6a688d8e_4_k_cu_2644b68c6thrust24THRUST_300001_SM_1000_NS12placeholders2_7E,@object
	.size		_ZN34_INTERNAL_6a688d8e_4_k_cu_2644b68c6thrust24THRUST_300001_SM_1000_NS12placeholders2_7E,(_ZN34_INTERNAL_6a688d8e_4_k_cu_2644b68c4cuda3std3__45__cpo5crendE - _ZN34_INTERNAL_6a688d8e_4_k_cu_2644b68c6thrust24THRUST_300001_SM_1000_NS12placeholders2_7E)
_ZN34_INTERNAL_6a688d8e_4_k_cu_2644b68c6thrust24THRUST_300001_SM_1000_NS12placeholders2_7E:
	.zero		1
	.type		_ZN34_INTERNAL_6a688d8e_4_k_cu_2644b68c4cuda3std3__45__cpo5crendE,@object
	.size		_ZN34_INTERNAL_6a688d8e_4_k_cu_2644b68c4cuda3std3__45__cpo5crendE,(_ZN34_INTERNAL_6a688d8e_4_k_cu_2644b68c4cuda3std6ranges3__45__cpo4prevE - _ZN34_INTERNAL_6a688d8e_4_k_cu_2644b68c4cuda3std3__45__cpo5crendE)
_ZN34_INTERNAL_6a688d8e_4_k_cu_2644b68c4cuda3std3__45__cpo5crendE:
	.zero		1
	.type		_ZN34_INTERNAL_6a688d8e_4_k_cu_2644b68c4cuda3std6ranges3__45__cpo4prevE,@object
	.size		_ZN34_INTERNAL_6a688d8e_4_k_cu_2644b68c4cuda3std6ranges3__45__cpo4prevE,(_ZN34_INTERNAL_6a688d8e_4_k_cu_2644b68c4cuda3std6ranges3__45__cpo9iter_moveE - _ZN34_INTERNAL_6a688d8e_4_k_cu_2644b68c4cuda3std6ranges3__45__cpo4prevE)
_ZN34_INTERNAL_6a688d8e_4_k_cu_2644b68c4cuda3std6ranges3__45__cpo4prevE:
	.zero		1
	.type		_ZN34_INTERNAL_6a688d8e_4_k_cu_2644b68c4cuda3std6ranges3__45__cpo9iter_moveE,@object
	.size		_ZN34_INTERNAL_6a688d8e_4_k_cu_2644b68c4cuda3std6ranges3__45__cpo9iter_moveE,(_ZN34_INTERNAL_6a688d8e_4_k_cu_2644b68c6thrust24THRUST_300001_SM_1000_NS6system6detail10sequential3seqE - _ZN34_INTERNAL_6a688d8e_4_k_cu_2644b68c4cuda3std6ranges3__45__cpo9iter_moveE)
_ZN34_INTERNAL_6a688d8e_4_k_cu_2644b68c4cuda3std6ranges3__45__cpo9iter_moveE:
	.zero		1
	.type		_ZN34_INTERNAL_6a688d8e_4_k_cu_2644b68c6thrust24THRUST_300001_SM_1000_NS6system6detail10sequential3seqE,@object
	.size		_ZN34_INTERNAL_6a688d8e_4_k_cu_2644b68c6thrust24THRUST_300001_SM_1000_NS6system6detail10sequential3seqE,(_ZN34_INTERNAL_6a688d8e_4_k_cu_2644b68c6thrust24THRUST_300001_SM_1000_NS12placeholders2_9E - _ZN34_INTERNAL_6a688d8e_4_k_cu_2644b68c6thrust24THRUST_300001_SM_1000_NS6system6detail10sequential3seqE)
_ZN34_INTERNAL_6a688d8e_4_k_cu_2644b68c6thrust24THRUST_300001_SM_1000_NS6system6detail10sequential3seqE:
	.zero		1
	.type		_ZN34_INTERNAL_6a688d8e_4_k_cu_2644b68c6thrust24THRUST_300001_SM_1000_NS12placeholders2_9E,@object
	.size		_ZN34_INTERNAL_6a688d8e_4_k_cu_2644b68c6thrust24THRUST_300001_SM_1000_NS12placeholders2_9E,(_ZN34_INTERNAL_6a688d8e_4_k_cu_2644b68c4cuda3std3__419piecewise_constructE - _ZN34_INTERNAL_6a688d8e_4_k_cu_2644b68c6thrust24THRUST_300001_SM_1000_NS12placeholders2_9E)
_ZN34_INTERNAL_6a688d8e_4_k_cu_2644b68c6thrust24THRUST_300001_SM_1000_NS12placeholders2_9E:
	.zero		1
	.type		_ZN34_INTERNAL_6a688d8e_4_k_cu_2644b68c4cuda3std3__419piecewise_constructE,@object
	.size		_ZN34_INTERNAL_6a688d8e_4_k_cu_2644b68c4cuda3std3__419piecewise_constructE,(_ZN34_INTERNAL_6a688d8e_4_k_cu_2644b68c4cuda3std6ranges3__45__cpo5cdataE - _ZN34_INTERNAL_6a688d8e_4_k_cu_2644b68c4cuda3std3__419piecewise_constructE)
_ZN34_INTERNAL_6a688d8e_4_k_cu_2644b68c4cuda3std3__419piecewise_constructE:
	.zero		1
	.type		_ZN34_INTERNAL_6a688d8e_4_k_cu_2644b68c4cuda3std6ranges3__45__cpo5cdataE,@object
	.size		_ZN34_INTERNAL_6a688d8e_4_k_cu_2644b68c4cuda3std6ranges3__45__cpo5cdataE,(_ZN34_INTERNAL_6a688d8e_4_k_cu_2644b68c6thrust24THRUST_300001_SM_1000_NS12placeholders2_1E - _ZN34_INTERNAL_6a688d8e_4_k_cu_2644b68c4cuda3std6ranges3__45__cpo5cdataE)
_ZN34_INTERNAL_6a688d8e_4_k_cu_2644b68c4cuda3std6ranges3__45__cpo5cdataE:
	.zero		1
	.type		_ZN34_INTERNAL_6a688d8e_4_k_cu_2644b68c6thrust24THRUST_300001_SM_1000_NS12placeholders2_1E,@object
	.size		_ZN34_INTERNAL_6a688d8e_4_k_cu_2644b68c6thrust24THRUST_300001_SM_1000_NS12placeholders2_1E,(_ZN34_INTERNAL_6a688d8e_4_k_cu_2644b68c4cuda3std3__45__cpo3endE - _ZN34_INTERNAL_6a688d8e_4_k_cu_2644b68c6thrust24THRUST_300001_SM_1000_NS12placeholders2_1E)
_ZN34_INTERNAL_6a688d8e_4_k_cu_2644b68c6thrust24THRUST_300001_SM_1000_NS12placeholders2_1E:
	.zero		1
	.type		_ZN34_INTERNAL_6a688d8e_4_k_cu_2644b68c4cuda3std3__45__cpo3endE,@object
	.size		_ZN34_INTERNAL_6a688d8e_4_k_cu_2644b68c4cuda3std3__45__cpo3endE,(_ZN34_INTERNAL_6a688d8e_4_k_cu_2644b68c4cuda3std6ranges3__45__cpo3endE - _ZN34_INTERNAL_6a688d8e_4_k_cu_2644b68c4cuda3std3__45__cpo3endE)
_ZN34_INTERNAL_6a688d8e_4_k_cu_2644b68c4cuda3std3__45__cpo3endE:
	.zero		1
	.type		_ZN34_INTERNAL_6a688d8e_4_k_cu_2644b68c4cuda3std6ranges3__45__cpo3endE,@object
	.size		_ZN34_INTERNAL_6a688d8e_4_k_cu_2644b68c4cuda3std6ranges3__45__cpo3endE,(_ZN34_INTERNAL_6a688d8e_4_k_cu_2644b68c6thrust24THRUST_300001_SM_1000_NS12placeholders2_5E - _ZN34_INTERNAL_6a688d8e_4_k_cu_2644b68c4cuda3std6ranges3__45__cpo3endE)
_ZN34_INTERNAL_6a688d8e_4_k_cu_2644b68c4cuda3std6ranges3__45__cpo3endE:
	.zero		1
	.type		_ZN34_INTERNAL_6a688d8e_4_k_cu_2644b68c6thrust24THRUST_300001_SM_1000_NS12placeholders2_5E,@object
	.size		_ZN34_INTERNAL_6a688d8e_4_k_cu_2644b68c6thrust24THRUST_300001_SM_1000_NS12placeholders2_5E,(_ZN34_INTERNAL_6a688d8e_4_k_cu_2644b68c4cuda3std3__45__cpo4rendE - _ZN34_INTERNAL_6a688d8e_4_k_cu_2644b68c6thrust24THRUST_300001_SM_1000_NS12placeholders2_5E)
_ZN34_INTERNAL_6a688d8e_4_k_cu_2644b68c6thrust24THRUST_300001_SM_1000_NS12placeholders2_5E:
	.zero		1
	.type		_ZN34_INTERNAL_6a688d8e_4_k_cu_2644b68c4cuda3std3__45__cpo4rendE,@object
	.size		_ZN34_INTERNAL_6a688d8e_4_k_cu_2644b68c4cuda3std3__45__cpo4rendE,(_ZN34_INTERNAL_6a688d8e_4_k_cu_2644b68c4cuda3std6ranges3__45__cpo9iter_swapE - _ZN34_INTERNAL_6a688d8e_4_k_cu_2644b68c4cuda3std3__45__cpo4rendE)
_ZN34_INTERNAL_6a688d8e_4_k_cu_2644b68c4cuda3std3__45__cpo4rendE:
	.zero		1
	.type		_ZN34_INTERNAL_6a688d8e_4_k_cu_2644b68c4cuda3std6ranges3__45__cpo9iter_swapE,@object
	.size		_ZN34_INTERNAL_6a688d8e_4_k_cu_2644b68c4cuda3std6ranges3__45__cpo9iter_swapE,(_ZN34_INTERNAL_6a688d8e_4_k_cu_2644b68c4cuda3std3__48unexpectE - _ZN34_INTERNAL_6a688d8e_4_k_cu_2644b68c4cuda3std6ranges3__45__cpo9iter_swapE)
_ZN34_INTERNAL_6a688d8e_4_k_cu_2644b68c4cuda3std6ranges3__45__cpo9iter_swapE:
	.zero		1
	.type		_ZN34_INTERNAL_6a688d8e_4_k_cu_2644b68c4cuda3std3__48unexpectE,@object
	.size		_ZN34_INTERNAL_6a688d8e_4_k_cu_2644b68c4cuda3std3__48unexpectE,(_ZN34_INTERNAL_6a688d8e_4_k_cu_2644b68c6thrust24THRUST_300001_SM_1000_NS8cuda_cub3parE - _ZN34_INTERNAL_6a688d8e_4_k_cu_2644b68c4cuda3std3__48unexpectE)
_ZN34_INTERNAL_6a688d8e_4_k_cu_2644b68c4cuda3std3__48unexpectE:
	.zero		1
	.type		_ZN34_INTERNAL_6a688d8e_4_k_cu_2644b68c6thrust24THRUST_300001_SM_1000_NS8cuda_cub3parE,@object
	.size		_ZN34_INTERNAL_6a688d8e_4_k_cu_2644b68c6thrust24THRUST_300001_SM_1000_NS8cuda_cub3parE,(.L_29 - _ZN34_INTERNAL_6a688d8e_4_k_cu_2644b68c6thrust24THRUST_300001_SM_1000_NS8cuda_cub3parE)
_ZN34_INTERNAL_6a688d8e_4_k_cu_2644b68c6thrust24THRUST_300001_SM_1000_NS8cuda_cub3parE:
	.zero		1
.L_29:


//--------------------- .nv.constant0._ZN3cub18CUB_300001_SM_10006detail11EmptyKernelIvEEvv --------------------------
	.section	.nv.constant0._ZN3cub18CUB_300001_SM_10006detail11EmptyKernelIvEEvv,"a",@progbits
	.sectionflags	@""
	.align	4
.nv.constant0._ZN3cub18CUB_300001_SM_10006detail11EmptyKernelIvEEvv:
	.zero		896


//--------------------- SYMBOLS --------------------------

	.type		.nv.reservedSmem.offset0,@object
	.size		.nv.reservedSmem.offset0,0x4
